//
// Generated by NVIDIA NVVM Compiler
//
// Compiler Build ID: CL-36424714
// Cuda compilation tools, release 13.0, V13.0.88
// Based on NVVM 20.0.0
//

.version 9.0
.target sm_100
.address_size 64

	// .globl	_Z17layer_norm_kernelPA768_fS0_PiS0_i
// _ZZ16layernorm_kernelPA768_fPfS1_S0_ifE6s_data has been demoted

.visible .entry _Z17layer_norm_kernelPA768_fS0_PiS0_i(
	.param .u64 .ptr .align 1 _Z17layer_norm_kernelPA768_fS0_PiS0_i_param_0,
	.param .u64 .ptr .align 1 _Z17layer_norm_kernelPA768_fS0_PiS0_i_param_1,
	.param .u64 .ptr .align 1 _Z17layer_norm_kernelPA768_fS0_PiS0_i_param_2,
	.param .u64 .ptr .align 1 _Z17layer_norm_kernelPA768_fS0_PiS0_i_param_3,
	.param .u32 _Z17layer_norm_kernelPA768_fS0_PiS0_i_param_4
)
{
	.reg .pred 	%p<4>;
	.reg .b32 	%r<12>;
	.reg .b32 	%f<4>;
	.reg .b64 	%rd<20>;

	ld.param.u64 	%rd1, [_Z17layer_norm_kernelPA768_fS0_PiS0_i_param_0];
	ld.param.u64 	%rd2, [_Z17layer_norm_kernelPA768_fS0_PiS0_i_param_1];
	ld.param.u64 	%rd3, [_Z17layer_norm_kernelPA768_fS0_PiS0_i_param_2];
	ld.param.u64 	%rd4, [_Z17layer_norm_kernelPA768_fS0_PiS0_i_param_3];
	ld.param.u32 	%r3, [_Z17layer_norm_kernelPA768_fS0_PiS0_i_param_4];
	mov.u32 	%r4, %ctaid.x;
	mov.u32 	%r5, %ntid.x;
	mov.u32 	%r6, %tid.x;
	mad.lo.s32 	%r1, %r4, %r5, %r6;
	mov.u32 	%r7, %ctaid.y;
	mov.u32 	%r8, %ntid.y;
	mov.u32 	%r9, %tid.y;
	mad.lo.s32 	%r10, %r7, %r8, %r9;
	setp.ge.s32 	%p1, %r1, %r3;
	setp.gt.u32 	%p2, %r10, 767;
	or.pred  	%p3, %p1, %p2;
	@%p3 bra 	$L__BB0_2;
	cvta.to.global.u64 	%rd5, %rd3;
	cvta.to.global.u64 	%rd6, %rd1;
	cvta.to.global.u64 	%rd7, %rd2;
	cvta.to.global.u64 	%rd8, %rd4;
	mul.wide.s32 	%rd9, %r1, 4;
	add.s64 	%rd10, %rd5, %rd9;
	ld.global.u32 	%r11, [%rd10];
	mul.wide.s32 	%rd11, %r11, 3072;
	add.s64 	%rd12, %rd6, %rd11;
	mul.wide.u32 	%rd13, %r10, 4;
	add.s64 	%rd14, %rd12, %rd13;
	ld.global.f32 	%f1, [%rd14];
	mul.wide.s32 	%rd15, %r1, 3072;
	add.s64 	%rd16, %rd7, %rd15;
	add.s64 	%rd17, %rd16, %rd13;
	ld.global.f32 	%f2, [%rd17];
	add.f32 	%f3, %f1, %f2;
	add.s64 	%rd18, %rd8, %rd15;
	add.s64 	%rd19, %rd18, %rd13;
	st.global.f32 	[%rd19], %f3;
$L__BB0_2:
	ret;

}
	// .globl	_Z16layernorm_kernelPA768_fPfS1_S0_if
.visible .entry _Z16layernorm_kernelPA768_fPfS1_S0_if(
	.param .u64 .ptr .align 1 _Z16layernorm_kernelPA768_fPfS1_S0_if_param_0,
	.param .u64 .ptr .align 1 _Z16layernorm_kernelPA768_fPfS1_S0_if_param_1,
	.param .u64 .ptr .align 1 _Z16layernorm_kernelPA768_fPfS1_S0_if_param_2,
	.param .u64 .ptr .align 1 _Z16layernorm_kernelPA768_fPfS1_S0_if_param_3,
	.param .u32 _Z16layernorm_kernelPA768_fPfS1_S0_if_param_4,
	.param .f32 _Z16layernorm_kernelPA768_fPfS1_S0_if_param_5
)
{
	.reg .pred 	%p<13>;
	.reg .b32 	%r<18>;
	.reg .b32 	%f<27>;
	.reg .b64 	%rd<19>;
	// demoted variable
	.shared .align 4 .b8 _ZZ16layernorm_kernelPA768_fPfS1_S0_ifE6s_data[4096];
	ld.param.u64 	%rd1, [_Z16layernorm_kernelPA768_fPfS1_S0_if_param_0];
	ld.param.u64 	%rd2, [_Z16layernorm_kernelPA768_fPfS1_S0_if_param_1];
	ld.param.u64 	%rd3, [_Z16layernorm_kernelPA768_fPfS1_S0_if_param_2];
	ld.param.u64 	%rd4, [_Z16layernorm_kernelPA768_fPfS1_S0_if_param_3];
	ld.param.u32 	%r9, [_Z16layernorm_kernelPA768_fPfS1_S0_if_param_4];
	ld.param.f32 	%f4, [_Z16layernorm_kernelPA768_fPfS1_S0_if_param_5];
	mov.u32 	%r1, %tid.x;
	mov.u32 	%r2, %ctaid.x;
	setp.ge.s32 	%p1, %r2, %r9;
	@%p1 bra 	$L__BB1_18;
	setp.gt.u32 	%p2, %r1, 767;
	mov.f32 	%f26, 0f00000000;
	@%p2 bra 	$L__BB1_3;
	cvta.to.global.u64 	%rd5, %rd1;
	mul.wide.u32 	%rd6, %r2, 3072;
	add.s64 	%rd7, %rd5, %rd6;
	mul.wide.u32 	%rd8, %r1, 4;
	add.s64 	%rd9, %rd7, %rd8;
	ld.global.f32 	%f26, [%rd9];
$L__BB1_3:
	shl.b32 	%r10, %r1, 2;
	mov.u32 	%r11, _ZZ16layernorm_kernelPA768_fPfS1_S0_ifE6s_data;
	add.s32 	%r3, %r11, %r10;
	st.shared.f32 	[%r3], %f26;
	bar.sync 	0;
	mov.u32 	%r17, %ntid.x;
	setp.lt.u32 	%p3, %r17, 2;
	@%p3 bra 	$L__BB1_8;
	mov.u32 	%r16, %r17;
$L__BB1_5:
	shr.u32 	%r6, %r16, 1;
	setp.ge.u32 	%p4, %r1, %r6;
	@%p4 bra 	$L__BB1_7;
	shl.b32 	%r12, %r6, 2;
	add.s32 	%r13, %r3, %r12;
	ld.shared.f32 	%f6, [%r13];
	ld.shared.f32 	%f7, [%r3];
	add.f32 	%f8, %f6, %f7;
	st.shared.f32 	[%r3], %f8;
$L__BB1_7:
	bar.sync 	0;
	setp.gt.u32 	%p5, %r16, 3;
	mov.u32 	%r16, %r6;
	@%p5 bra 	$L__BB1_5;
$L__BB1_8:
	setp.ne.s32 	%p6, %r1, 0;
	@%p6 bra 	$L__BB1_10;
	ld.shared.f32 	%f9, [_ZZ16layernorm_kernelPA768_fPfS1_S0_ifE6s_data];
	div.rn.f32 	%f10, %f9, 0f44400000;
	st.shared.f32 	[_ZZ16layernorm_kernelPA768_fPfS1_S0_ifE6s_data], %f10;
$L__BB1_10:
	setp.lt.u32 	%p7, %r17, 2;
	setp.lt.u32 	%p8, %r1, 768;
	bar.sync 	0;
	ld.shared.f32 	%f11, [_ZZ16layernorm_kernelPA768_fPfS1_S0_ifE6s_data];
	sub.f32 	%f3, %f26, %f11;
	mul.f32 	%f12, %f3, %f3;
	selp.f32 	%f13, %f12, 0f00000000, %p8;
	st.shared.f32 	[%r3], %f13;
	bar.sync 	0;
	@%p7 bra 	$L__BB1_14;
$L__BB1_11:
	shr.u32 	%r8, %r17, 1;
	setp.ge.u32 	%p9, %r1, %r8;
	@%p9 bra 	$L__BB1_13;
	shl.b32 	%r14, %r8, 2;
	add.s32 	%r15, %r3, %r14;
	ld.shared.f32 	%f14, [%r15];
	ld.shared.f32 	%f15, [%r3];
	add.f32 	%f16, %f14, %f15;
	st.shared.f32 	[%r3], %f16;
$L__BB1_13:
	bar.sync 	0;
	setp.gt.u32 	%p10, %r17, 3;
	mov.u32 	%r17, %r8;
	@%p10 bra 	$L__BB1_11;
$L__BB1_14:
	setp.ne.s32 	%p11, %r1, 0;
	@%p11 bra 	$L__BB1_16;
	ld.shared.f32 	%f17, [_ZZ16layernorm_kernelPA768_fPfS1_S0_ifE6s_data];
	div.rn.f32 	%f18, %f17, 0f44400000;
	add.f32 	%f19, %f4, %f18;
	rsqrt.approx.f32 	%f20, %f19;
	st.shared.f32 	[_ZZ16layernorm_kernelPA768_fPfS1_S0_ifE6s_data], %f20;
$L__BB1_16:
	setp.gt.u32 	%p12, %r1, 767;
	bar.sync 	0;
	@%p12 bra 	$L__BB1_18;
	ld.shared.f32 	%f21, [_ZZ16layernorm_kernelPA768_fPfS1_S0_ifE6s_data];
	mul.f32 	%f22, %f3, %f21;
	cvta.to.global.u64 	%rd10, %rd2;
	mul.wide.u32 	%rd11, %r1, 4;
	add.s64 	%rd12, %rd10, %rd11;
	ld.global.f32 	%f23, [%rd12];
	cvta.to.global.u64 	%rd13, %rd3;
	add.s64 	%rd14, %rd13, %rd11;
	ld.global.f32 	%f24, [%rd14];
	fma.rn.f32 	%f25, %f22, %f23, %f24;
	cvta.to.global.u64 	%rd15, %rd4;
	mul.wide.u32 	%rd16, %r2, 3072;
	add.s64 	%rd17, %rd15, %rd16;
	add.s64 	%rd18, %rd17, %rd11;
	st.global.f32 	[%rd18], %f25;
$L__BB1_18:
	ret;

}


// ===== COMPILED SASS (sm_100) =====

	.target	sm_100

	.elftype	@"ET_EXEC"


//--------------------- .note.nv.tkinfo           --------------------------
	.section	.note.nv.tkinfo,"",@"SHT_NOTE"
	.sectionflags	@"SHF_NOTE_NV_TKINFO"
	.tkinfo
        /*0018*/ 	.word	0x00000002
        /*0030*/ 	.string	""
        /*0030*/ 	.string	"ptxas"
        /*0030*/ 	.string	"Cuda compilation tools, release 13.0, V13.0.88"
        /*0030*/ 	.string	"Build cuda_13.0.r13.0/compiler.36424714_0"
        /*0030*/ 	.string	"-arch sm_100 -m 64 "



//--------------------- .note.nv.cuinfo           --------------------------
	.section	.note.nv.cuinfo,"",@"SHT_NOTE"
	.sectionflags	@"SHF_NOTE_NV_CUINFO"
        /*0018*/ 	.short	0x0002
        /*001a*/ 	.short	0x0064
        /*001c*/ 	.short	0x0082
	.zero		2


//--------------------- .nv.info                  --------------------------
	.section	.nv.info,"",@"SHT_CUDA_INFO"
	.align	4


	//----- nvinfo : EIATTR_REGCOUNT
	.align		4
        /*0000*/ 	.byte	0x04, 0x2f
        /*0002*/ 	.short	(.L_1 - .L_0)
	.align		4
.L_0:
        /*0004*/ 	.word	index@(_Z17layer_norm_kernelPA768_fS0_PiS0_i)
        /*0008*/ 	.word	0x00000010


	//----- nvinfo : EIATTR_FRAME_SIZE
	.align		4
.L_1:
        /*000c*/ 	.byte	0x04, 0x11
        /*000e*/ 	.short	(.L_3 - .L_2)
	.align		4
.L_2:
        /*0010*/ 	.word	index@(_Z17layer_norm_kernelPA768_fS0_PiS0_i)
        /*0014*/ 	.word	0x00000000


	//----- nvinfo : EIATTR_REGCOUNT
	.align		4
.L_3:
        /*0018*/ 	.byte	0x04, 0x2f
        /*001a*/ 	.short	(.L_5 - .L_4)
	.align		4
.L_4:
        /*001c*/ 	.word	index@(_Z16layernorm_kernelPA768_fPfS1_S0_if)
        /*0020*/ 	.word	0x00000014


	//----- nvinfo : EIATTR_FRAME_SIZE
	.align		4
.L_5:
        /*0024*/ 	.byte	0x04, 0x11
        /*0026*/ 	.short	(.L_7 - .L_6)
	.align		4
.L_6:
        /*0028*/ 	.word	index@($__internal_0_$__cuda_sm3x_div_rn_noftz_f32_slowpath)
        /*002c*/ 	.word	0x00000000


	//----- nvinfo : EIATTR_FRAME_SIZE
	.align		4
.L_7:
        /*0030*/ 	.byte	0x04, 0x11
        /*0032*/ 	.short	(.L_9 - .L_8)
	.align		4
.L_8:
        /*0034*/ 	.word	index@(_Z16layernorm_kernelPA768_fPfS1_S0_if)
        /*0038*/ 	.word	0x00000000


	//----- nvinfo : EIATTR_MIN_STACK_SIZE
	.align		4
.L_9:
        /*003c*/ 	.byte	0x04, 0x12
        /*003e*/ 	.short	(.L_11 - .L_10)
	.align		4
.L_10:
        /*0040*/ 	.word	index@(_Z16layernorm_kernelPA768_fPfS1_S0_if)
        /*0044*/ 	.word	0x00000000


	//----- nvinfo : EIATTR_MIN_STACK_SIZE
	.align		4
.L_11:
        /*0048*/ 	.byte	0x04, 0x12
        /*004a*/ 	.short	(.L_13 - .L_12)
	.align		4
.L_12:
        /*004c*/ 	.word	index@(_Z17layer_norm_kernelPA768_fS0_PiS0_i)
        /*0050*/ 	.word	0x00000000
.L_13:


//--------------------- .nv.compat                --------------------------
	.section	.nv.compat,"",@"SHT_CUDA_COMPAT_INFO"
	.align	4
        /*0000*/ 	.byte	0x02, 0x09, 0x00, 0x00, 0x02, 0x02, 0x01, 0x00, 0x02, 0x05, 0x05, 0x00, 0x03, 0x07, 0x01, 0x01
        /*0010*/ 	.byte	0x02, 0x03, 0x00, 0x00, 0x02, 0x06, 0x01, 0x00, 0x04, 0x0b, 0x08, 0x00, 0x01, 0x00, 0x00, 0x00
        /*0020*/ 	.byte	0x00, 0x00, 0x00, 0x00


//--------------------- .nv.info._Z16layernorm_kernelPA768_fPfS1_S0_if --------------------------
	.section	.nv.info._Z16layernorm_kernelPA768_fPfS1_S0_if,"",@"SHT_CUDA_INFO"
	.sectionflags	@""
	.align	4


	//----- nvinfo : EIATTR_CUDA_API_VERSION
	.align		4
        /*0000*/ 	.byte	0x04, 0x37
        /*0002*/ 	.short	(.L_15 - .L_14)
.L_14:
        /*0004*/ 	.word	0x00000082


	//----- nvinfo : EIATTR_KPARAM_INFO
	.align		4
.L_15:
        /*0008*/ 	.byte	0x04, 0x17
        /*000a*/ 	.short	(.L_17 - .L_16)
.L_16:
        /*000c*/ 	.word	0x00000000
        /*0010*/ 	.short	0x0005
        /*0012*/ 	.short	0x0024
        /*0014*/ 	.byte	0x00, 0xf0, 0x11, 0x00


	//----- nvinfo : EIATTR_KPARAM_INFO
	.align		4
.L_17:
        /*0018*/ 	.byte	0x04, 0x17
        /*001a*/ 	.short	(.L_19 - .L_18)
.L_18:
        /*001c*/ 	.word	0x00000000
        /*0020*/ 	.short	0x0004
        /*0022*/ 	.short	0x0020
        /*0024*/ 	.byte	0x00, 0xf0, 0x11, 0x00


	//----- nvinfo : EIATTR_KPARAM_INFO
	.align		4
.L_19:
        /*0028*/ 	.byte	0x04, 0x17
        /*002a*/ 	.short	(.L_21 - .L_20)
.L_20:
        /*002c*/ 	.word	0x00000000
        /*0030*/ 	.short	0x0003
        /*0032*/ 	.short	0x0018
        /*0034*/ 	.byte	0x00, 0xf5, 0x21, 0x00


	//----- nvinfo : EIATTR_KPARAM_INFO
	.align		4
.L_21:
        /*0038*/ 	.byte	0x04, 0x17
        /*003a*/ 	.short	(.L_23 - .L_22)
.L_22:
        /*003c*/ 	.word	0x00000000
        /*0040*/ 	.short	0x0002
        /*0042*/ 	.short	0x0010
        /*0044*/ 	.byte	0x00, 0xf5, 0x21, 0x00


	//----- nvinfo : EIATTR_KPARAM_INFO
	.align		4
.L_23:
        /*0048*/ 	.byte	0x04, 0x17
        /*004a*/ 	.short	(.L_25 - .L_24)
.L_24:
        /*004c*/ 	.word	0x00000000
        /*0050*/ 	.short	0x0001
        /*0052*/ 	.short	0x0008
        /*0054*/ 	.byte	0x00, 0xf5, 0x21, 0x00


	//----- nvinfo : EIATTR_KPARAM_INFO
	.align		4
.L_25:
        /*0058*/ 	.byte	0x04, 0x17
        /*005a*/ 	.short	(.L_27 - .L_26)
.L_26:
        /*005c*/ 	.word	0x00000000
        /*0060*/ 	.short	0x0000
        /*0062*/ 	.short	0x0000
        /*0064*/ 	.byte	0x00, 0xf5, 0x21, 0x00


	//----- nvinfo : EIATTR_SPARSE_MMA_MASK
	.align		4
.L_27:
        /*0068*/ 	.byte	0x03, 0x50
        /*006a*/ 	.short	0x0000


	//----- nvinfo : EIATTR_MAXREG_COUNT
	.align		4
        /*006c*/ 	.byte	0x03, 0x1b
        /*006e*/ 	.short	0x00ff


	//----- nvinfo : EIATTR_NUM_BARRIERS
	.align		4
        /*0070*/ 	.byte	0x02, 0x4c
        /*0072*/ 	.byte	0x01
	.zero		1


	//----- nvinfo : EIATTR_MERCURY_ISA_VERSION
	.align		4
        /*0074*/ 	.byte	0x03, 0x5f
        /*0076*/ 	.short	0x0101


	//----- nvinfo : EIATTR_VRC_CTA_INIT_COUNT
	.align		4
        /*0078*/ 	.byte	0x02, 0x4a
	.zero		1
	.zero		1


	//----- nvinfo : EIATTR_EXIT_INSTR_OFFSETS
	.align		4
        /*007c*/ 	.byte	0x04, 0x1c
        /*007e*/ 	.short	(.L_29 - .L_28)


	//   ....[0]....
.L_28:
        /*0080*/ 	.word	0x00000040


	//   ....[1]....
        /*0084*/ 	.word	0x00000720


	//   ....[2]....
        /*0088*/ 	.word	0x00000830


	//----- nvinfo : EIATTR_CRS_STACK_SIZE
	.align		4
.L_29:
        /*008c*/ 	.byte	0x04, 0x1e
        /*008e*/ 	.short	(.L_31 - .L_30)
.L_30:
        /*0090*/ 	.word	0x00000000


	//----- nvinfo : EIATTR_CBANK_PARAM_SIZE
	.align		4
.L_31:
        /*0094*/ 	.byte	0x03, 0x19
        /*0096*/ 	.short	0x0028


	//----- nvinfo : EIATTR_PARAM_CBANK
	.align		4
        /*0098*/ 	.byte	0x04, 0x0a
        /*009a*/ 	.short	(.L_33 - .L_32)
	.align		4
.L_32:
        /*009c*/ 	.word	index@(.nv.constant0._Z16layernorm_kernelPA768_fPfS1_S0_if)
        /*00a0*/ 	.short	0x0380
        /*00a2*/ 	.short	0x0028


	//----- nvinfo : EIATTR_SW_WAR
	.align		4
.L_33:
        /*00a4*/ 	.byte	0x04, 0x36
        /*00a6*/ 	.short	(.L_35 - .L_34)
.L_34:
        /*00a8*/ 	.word	0x00000008
.L_35:


//--------------------- .nv.info._Z17layer_norm_kernelPA768_fS0_PiS0_i --------------------------
	.section	.nv.info._Z17layer_norm_kernelPA768_fS0_PiS0_i,"",@"SHT_CUDA_INFO"
	.sectionflags	@""
	.align	4


	//----- nvinfo : EIATTR_CUDA_API_VERSION
	.align		4
        /*0000*/ 	.byte	0x04, 0x37
        /*0002*/ 	.short	(.L_37 - .L_36)
.L_36:
        /*0004*/ 	.word	0x00000082


	//----- nvinfo : EIATTR_KPARAM_INFO
	.align		4
.L_37:
        /*0008*/ 	.byte	0x04, 0x17
        /*000a*/ 	.short	(.L_39 - .L_38)
.L_38:
        /*000c*/ 	.word	0x00000000
        /*0010*/ 	.short	0x0004
        /*0012*/ 	.short	0x0020
        /*0014*/ 	.byte	0x00, 0xf0, 0x11, 0x00


	//----- nvinfo : EIATTR_KPARAM_INFO
	.align		4
.L_39:
        /*0018*/ 	.byte	0x04, 0x17
        /*001a*/ 	.short	(.L_41 - .L_40)
.L_40:
        /*001c*/ 	.word	0x00000000
        /*0020*/ 	.short	0x0003
        /*0022*/ 	.short	0x0018
        /*0024*/ 	.byte	0x00, 0xf5, 0x21, 0x00


	//----- nvinfo : EIATTR_KPARAM_INFO
	.align		4
.L_41:
        /*0028*/ 	.byte	0x04, 0x17
        /*002a*/ 	.short	(.L_43 - .L_42)
.L_42:
        /*002c*/ 	.word	0x00000000
        /*0030*/ 	.short	0x0002
        /*0032*/ 	.short	0x0010
        /*0034*/ 	.byte	0x00, 0xf5, 0x21, 0x00


	//----- nvinfo : EIATTR_KPARAM_INFO
	.align		4
.L_43:
        /*0038*/ 	.byte	0x04, 0x17
        /*003a*/ 	.short	(.L_45 - .L_44)
.L_44:
        /*003c*/ 	.word	0x00000000
        /*0040*/ 	.short	0x0001
        /*0042*/ 	.short	0x0008
        /*0044*/ 	.byte	0x00, 0xf5, 0x21, 0x00


	//----- nvinfo : EIATTR_KPARAM_INFO
	.align		4
.L_45:
        /*0048*/ 	.byte	0x04, 0x17
        /*004a*/ 	.short	(.L_47 - .L_46)
.L_46:
        /*004c*/ 	.word	0x00000000
        /*0050*/ 	.short	0x0000
        /*0052*/ 	.short	0x0000
        /*0054*/ 	.byte	0x00, 0xf5, 0x21, 0x00


	//----- nvinfo : EIATTR_SPARSE_MMA_MASK
	.align		4
.L_47:
        /*0058*/ 	.byte	0x03, 0x50
        /*005a*/ 	.short	0x0000


	//----- nvinfo : EIATTR_MAXREG_COUNT
	.align		4
        /*005c*/ 	.byte	0x03, 0x1b
        /*005e*/ 	.short	0x00ff


	//----- nvinfo : EIATTR_MERCURY_ISA_VERSION
	.align		4
        /*0060*/ 	.byte	0x03, 0x5f
        /*0062*/ 	.short	0x0101


	//----- nvinfo : EIATTR_VRC_CTA_INIT_COUNT
	.align		4
        /*0064*/ 	.byte	0x02, 0x4a
	.zero		1
	.zero		1


	//----- nvinfo : EIATTR_EXIT_INSTR_OFFSETS
	.align		4
        /*0068*/ 	.byte	0x04, 0x1c
        /*006a*/ 	.short	(.L_49 - .L_48)


	//   ....[0]....
.L_48:
        /*006c*/ 	.word	0x000000c0


	//   ....[1]....
        /*0070*/ 	.word	0x000001e0


	//----- nvinfo : EIATTR_CBANK_PARAM_SIZE
	.align		4
.L_49:
        /*0074*/ 	.byte	0x03, 0x19
        /*0076*/ 	.short	0x0024


	//----- nvinfo : EIATTR_PARAM_CBANK
	.align		4
        /*0078*/ 	.byte	0x04, 0x0a
        /*007a*/ 	.short	(.L_51 - .L_50)
	.align		4
.L_50:
        /*007c*/ 	.word	index@(.nv.constant0._Z17layer_norm_kernelPA768_fS0_PiS0_i)
        /*0080*/ 	.short	0x0380
        /*0082*/ 	.short	0x0024


	//----- nvinfo : EIATTR_SW_WAR
	.align		4
.L_51:
        /*0084*/ 	.byte	0x04, 0x36
        /*0086*/ 	.short	(.L_53 - .L_52)
.L_52:
        /*0088*/ 	.word	0x00000008
.L_53:


//--------------------- .nv.callgraph             --------------------------
	.section	.nv.callgraph,"",@"SHT_CUDA_CALLGRAPH"
	.align	4
	.sectionentsize	8
	.align		4
        /*0000*/ 	.word	0x00000000
	.align		4
        /*0004*/ 	.word	0xffffffff
	.align		4
        /*0008*/ 	.word	0x00000000
	.align		4
        /*000c*/ 	.word	0xfffffffe
	.align		4
        /*0010*/ 	.word	0x00000000
	.align		4
        /*0014*/ 	.word	0xfffffffd
	.align		4
        /*0018*/ 	.word	0x00000000
	.align		4
        /*001c*/ 	.word	0xfffffffc


//--------------------- .text._Z16layernorm_kernelPA768_fPfS1_S0_if --------------------------
	.section	.text._Z16layernorm_kernelPA768_fPfS1_S0_if,"ax",@progbits
	.align	128
        .global         _Z16layernorm_kernelPA768_fPfS1_S0_if
        .type           _Z16layernorm_kernelPA768_fPfS1_S0_if,@function
        .size           _Z16layernorm_kernelPA768_fPfS1_S0_if,(.L_x_23 - _Z16layernorm_kernelPA768_fPfS1_S0_if)
        .other          _Z16layernorm_kernelPA768_fPfS1_S0_if,@"STO_CUDA_ENTRY STV_DEFAULT"
_Z16layernorm_kernelPA768_fPfS1_S0_if:
.text._Z16layernorm_kernelPA768_fPfS1_S0_if:
[----:B------:R-:W-:Y:S01]  /*0000*/  LDC R1, c[0x0][0x37c] ;  /* 0x0000df00ff017b82 */ /* 0x000fe20000000800 */
[----:B------:R-:W0:Y:S01]  /*0010*/  S2R R4, SR_CTAID.X ;  /* 0x0000000000047919 */ /* 0x000e220000002500 */
[----:B------:R-:W0:Y:S02]  /*0020*/  LDCU UR4, c[0x0][0x3a0] ;  /* 0x00007400ff0477ac */ /* 0x000e240008000800 */
[----:B0-----:R-:W-:-:S13]  /*0030*/  ISETP.GE.AND P0, PT, R4, UR4, PT ;  /* 0x0000000404007c0c */ /* 0x001fda000bf06270 */
[----:B------:R-:W-:Y:S05]  /*0040*/  @P0 EXIT ;  /* 0x000000000000094d */ /* 0x000fea0003800000 */
[----:B------:R-:W0:Y:S01]  /*0050*/  S2R R2, SR_TID.X ;  /* 0x0000000000027919 */ /* 0x000e220000002100 */
[----:B------:R-:W1:Y:S01]  /*0060*/  LDCU.64 UR8, c[0x0][0x358] ;  /* 0x00006b00ff0877ac */ /* 0x000e620008000a00 */
[----:B------:R-:W-:Y:S01]  /*0070*/  IMAD.MOV.U32 R5, RZ, RZ, RZ ;  /* 0x000000ffff057224 */ /* 0x000fe200078e00ff */
[----:B0-----:R-:W-:-:S13]  /*0080*/  ISETP.GT.U32.AND P0, PT, R2, 0x2ff, PT ;  /* 0x000002ff0200780c */ /* 0x001fda0003f04070 */
[----:B------:R-:W0:Y:S02]  /*0090*/  @!P0 LDC.64 R6, c[0x0][0x380] ;  /* 0x0000e000ff068b82 */ /* 0x000e240000000a00 */
[----:B0-----:R-:W-:-:S04]  /*00a0*/  @!P0 IMAD.WIDE.U32 R6, R4, 0xc00, R6 ;  /* 0x00000c0004068825 */ /* 0x001fc800078e0006 */
[----:B------:R-:W-:-:S05]  /*00b0*/  @!P0 IMAD.WIDE.U32 R8, R2, 0x4, R6 ;  /* 0x0000000402088825 */ /* 0x000fca00078e0006 */
[----:B-1----:R-:W2:Y:S01]  /*00c0*/  @!P0 LDG.E R5, desc[UR8][R8.64] ;  /* 0x0000000808058981 */ /* 0x002ea2000c1e1900 */
[----:B------:R-:W0:Y:S01]  /*00d0*/  S2UR UR5, SR_CgaCtaId ;  /* 0x00000000000579c3 */ /* 0x000e220000008800 */
[----:B------:R-:W-:Y:S01]  /*00e0*/  UMOV UR4, 0x400 ;  /* 0x0000040000047882 */ /* 0x000fe20000000000 */
[----:B------:R-:W1:Y:S01]  /*00f0*/  LDCU UR6, c[0x0][0x360] ;  /* 0x00006c00ff0677ac */ /* 0x000e620008000800 */
[----:B------:R-:W-:Y:S01]  /*0100*/  ISETP.NE.AND P1, PT, R2, RZ, PT ;  /* 0x000000ff0200720c */ /* 0x000fe20003f25270 */
[----:B-1----:R-:W-:Y:S02]  /*0110*/  UISETP.GE.U32.AND UP0, UPT, UR6, 0x2, UPT ;  /* 0x000000020600788c */ /* 0x002fe4000bf06070 */
[----:B------:R-:W-:Y:S01]  /*0120*/  IMAD.U32 R7, RZ, RZ, UR6 ;  /* 0x00000006ff077e24 */ /* 0x000fe2000f8e00ff */
[----:B0-----:R-:W-:-:S06]  /*0130*/  ULEA UR4, UR5, UR4, 0x18 ;  /* 0x0000000405047291 */ /* 0x001fcc000f8ec0ff */
[----:B------:R-:W-:-:S05]  /*0140*/  LEA R6, R2, UR4, 0x2 ;  /* 0x0000000402067c11 */ /* 0x000fca000f8e10ff */
[----:B--2---:R0:W-:Y:S01]  /*0150*/  STS [R6], R5 ;  /* 0x0000000506007388 */ /* 0x0041e20000000800 */
[----:B------:R-:W-:Y:S06]  /*0160*/  BAR.SYNC.DEFER_BLOCKING 0x0 ;  /* 0x0000000000007b1d */ /* 0x000fec0000010000 */
[----:B------:R-:W-:Y:S05]  /*0170*/  BRA.U !UP0, `(.L_x_0) ;  /* 0x0000000108307547 */ /* 0x000fea000b800000 */
[----:B------:R-:W-:-:S07]  /*0180*/  IMAD.MOV.U32 R0, RZ, RZ, R7 ;  /* 0x000000ffff007224 */ /* 0x000fce00078e0007 */
.L_x_1:
[----:B------:R-:W-:-:S04]  /*0190*/  SHF.R.U32.HI R11, RZ, 0x1, R0 ;  /* 0x00000001ff0b7819 */ /* 0x000fc80000011600 */
[----:B------:R-:W-:-:S13]  /*01a0*/  ISETP.GE.U32.AND P0, PT, R2, R11, PT ;  /* 0x0000000b0200720c */ /* 0x000fda0003f06070 */
[----:B------:R-:W-:Y:S01]  /*01b0*/  @!P0 IMAD R3, R11, 0x4, R6 ;  /* 0x000000040b038824 */ /* 0x000fe200078e0206 */
[----:B------:R-:W-:Y:S05]  /*01c0*/  @!P0 LDS R8, [R6] ;  /* 0x0000000006088984 */ /* 0x000fea0000000800 */
[----:B------:R-:W1:Y:S02]  /*01d0*/  @!P0 LDS R3, [R3] ;  /* 0x0000000003038984 */ /* 0x000e640000000800 */
[----:B-1----:R-:W-:-:S05]  /*01e0*/  @!P0 FADD R9, R3, R8 ;  /* 0x0000000803098221 */ /* 0x002fca0000000000 */
[----:B------:R1:W-:Y:S01]  /*01f0*/  @!P0 STS [R6], R9 ;  /* 0x0000000906008388 */ /* 0x0003e20000000800 */
[----:B------:R-:W-:Y:S01]  /*0200*/  BAR.SYNC.DEFER_BLOCKING 0x0 ;  /* 0x0000000000007b1d */ /* 0x000fe20000010000 */
[----:B------:R-:W-:Y:S01]  /*0210*/  ISETP.GT.U32.AND P0, PT, R0, 0x3, PT ;  /* 0x000000030000780c */ /* 0x000fe20003f04070 */
[----:B------:R-:W-:-:S12]  /*0220*/  IMAD.MOV.U32 R0, RZ, RZ, R11 ;  /* 0x000000ffff007224 */ /* 0x000fd800078e000b */
[----:B-1----:R-:W-:Y:S05]  /*0230*/  @P0 BRA `(.L_x_1) ;  /* 0xfffffffc00d40947 */ /* 0x002fea000383ffff */
.L_x_0:
[----:B------:R-:W-:Y:S01]  /*0240*/  BSSY.RECONVERGENT B0, `(.L_x_2) ;  /* 0x0000017000007945 */ /* 0x000fe20003800200 */
[----:B------:R-:W-:-:S03]  /*0250*/  IMAD.MOV.U32 R8, RZ, RZ, 0x44400000 ;  /* 0x44400000ff087424 */ /* 0x000fc600078e00ff */
[----:B------:R-:W-:Y:S05]  /*0260*/  @P1 BRA `(.L_x_3) ;  /* 0x0000000000501947 */ /* 0x000fea0003800000 */
[----:B------:R-:W1:Y:S01]  /*0270*/  S2UR UR5, SR_CgaCtaId ;  /* 0x00000000000579c3 */ /* 0x000e620000008800 */
[----:B------:R-:W-:Y:S01]  /*0280*/  UMOV UR4, 0x400 ;  /* 0x0000040000047882 */ /* 0x000fe20000000000 */
[----:B------:R-:W-:-:S04]  /*0290*/  IMAD.MOV.U32 R9, RZ, RZ, 0x3aaaaaab ;  /* 0x3aaaaaabff097424 */ /* 0x000fc800078e00ff */
[----:B------:R-:W-:-:S04]  /*02a0*/  FFMA R3, R9, -R8, 1 ;  /* 0x3f80000009037423 */ /* 0x000fc80000000808 */
[----:B------:R-:W-:Y:S01]  /*02b0*/  FFMA R3, R3, R9, 0.001302083372138440609 ;  /* 0x3aaaaaab03037423 */ /* 0x000fe20000000009 */
[----:B-1----:R-:W-:-:S09]  /*02c0*/  ULEA UR4, UR5, UR4, 0x18 ;  /* 0x0000000405047291 */ /* 0x002fd2000f8ec0ff */
[----:B------:R-:W1:Y:S02]  /*02d0*/  LDS R0, [UR4] ;  /* 0x00000004ff007984 */ /* 0x000e640008000800 */
[----:B-1----:R-:W1:Y:S01]  /*02e0*/  FCHK P0, R0, 768 ;  /* 0x4440000000007902 */ /* 0x002e620000000000 */
[----:B------:R-:W-:-:S04]  /*02f0*/  FFMA R9, R0, R3, RZ ;  /* 0x0000000300097223 */ /* 0x000fc800000000ff */
[----:B------:R-:W-:-:S04]  /*0300*/  FFMA R10, R9, -768, R0 ;  /* 0xc4400000090a7823 */ /* 0x000fc80000000000 */
[----:B------:R-:W-:Y:S01]  /*0310*/  FFMA R3, R3, R10, R9 ;  /* 0x0000000a03037223 */ /* 0x000fe20000000009 */
[----:B-1----:R-:W-:Y:S06]  /*0320*/  @!P0 BRA `(.L_x_4) ;  /* 0x0000000000108947 */ /* 0x002fec0003800000 */
[----:B------:R-:W-:Y:S01]  /*0330*/  IMAD.MOV.U32 R3, RZ, RZ, R0 ;  /* 0x000000ffff037224 */ /* 0x000fe200078e0000 */
[----:B------:R-:W-:-:S07]  /*0340*/  MOV R10, 0x360 ;  /* 0x00000360000a7802 */ /* 0x000fce0000000f00 */
[----:B0-----:R-:W-:Y:S05]  /*0350*/  CALL.REL.NOINC `($__internal_0_$__cuda_sm3x_div_rn_noftz_f32_slowpath) ;  /* 0x0000000400387944 */ /* 0x001fea0003c00000 */
[----:B------:R-:W-:-:S07]  /*0360*/  IMAD.MOV.U32 R3, RZ, RZ, R0 ;  /* 0x000000ffff037224 */ /* 0x000fce00078e0000 */
.L_x_4:
[----:B------:R-:W1:Y:S01]  /*0370*/  S2UR UR5, SR_CgaCtaId ;  /* 0x00000000000579c3 */ /* 0x000e620000008800 */
[----:B------:R-:W-:Y:S02]  /*0380*/  UMOV UR4, 0x400 ;  /* 0x0000040000047882 */ /* 0x000fe40000000000 */
[----:B-1----:R-:W-:-:S09]  /*0390*/  ULEA UR4, UR5, UR4, 0x18 ;  /* 0x0000000405047291 */ /* 0x002fd2000f8ec0ff */
[----:B------:R1:W-:Y:S03]  /*03a0*/  STS [UR4], R3 ;  /* 0x00000003ff007988 */ /* 0x0003e60008000804 */
.L_x_3:
[----:B------:R-:W-:Y:S05]  /*03b0*/  BSYNC.RECONVERGENT B0 ;  /* 0x0000000000007941 */ /* 0x000fea0003800200 */
.L_x_2:
[----:B------:R-:W2:Y:S08]  /*03c0*/  S2UR UR5, SR_CgaCtaId ;  /* 0x00000000000579c3 */ /* 0x000eb00000008800 */
[----:B------:R-:W-:Y:S01]  /*03d0*/  BAR.SYNC.DEFER_BLOCKING 0x0 ;  /* 0x0000000000007b1d */ /* 0x000fe20000010000 */
[----:B------:R-:W-:Y:S02]  /*03e0*/  ISETP.GE.U32.AND P1, PT, R7, 0x2, PT ;  /* 0x000000020700780c */ /* 0x000fe40003f26070 */
[----:B------:R-:W-:-:S03]  /*03f0*/  ISETP.GE.U32.AND P0, PT, R2, 0x300, PT ;  /* 0x000003000200780c */ /* 0x000fc60003f06070 */
[----:B------:R-:W-:Y:S02]  /*0400*/  UMOV UR4, 0x400 ;  /* 0x0000040000047882 */ /* 0x000fe40000000000 */
[----:B--2---:R-:W-:-:S09]  /*0410*/  ULEA UR4, UR5, UR4, 0x18 ;  /* 0x0000000405047291 */ /* 0x004fd2000f8ec0ff */
[----:B------:R-:W0:Y:S02]  /*0420*/  LDS R0, [UR4] ;  /* 0x00000004ff007984 */ /* 0x000e240008000800 */
[----:B0-----:R-:W-:-:S04]  /*0430*/  FADD R5, -R0, R5 ;  /* 0x0000000500057221 */ /* 0x001fc80000000100 */
[----:B------:R-:W-:-:S05]  /*0440*/  FMUL R0, R5, R5 ;  /* 0x0000000505007220 */ /* 0x000fca0000400000 */
[----:B-1----:R-:W-:Y:S02]  /*0450*/  FSEL R3, R0, RZ, !P0 ;  /* 0x000000ff00037208 */ /* 0x002fe40004000000 */
[----:B------:R-:W-:-:S03]  /*0460*/  ISETP.NE.AND P0, PT, R2, RZ, PT ;  /* 0x000000ff0200720c */ /* 0x000fc60003f05270 */
[----:B------:R0:W-:Y:S01]  /*0470*/  STS [R6], R3 ;  /* 0x0000000306007388 */ /* 0x0001e20000000800 */
[----:B------:R-:W-:Y:S06]  /*0480*/  BAR.SYNC.DEFER_BLOCKING 0x0 ;  /* 0x0000000000007b1d */ /* 0x000fec0000010000 */
[----:B------:R-:W-:Y:S05]  /*0490*/  @!P1 BRA `(.L_x_5) ;  /* 0x00000000002c9947 */ /* 0x000fea0003800000 */
.L_x_6:
[----:B------:R-:W-:-:S04]  /*04a0*/  SHF.R.U32.HI R9, RZ, 0x1, R7 ;  /* 0x00000001ff097819 */ /* 0x000fc80000011607 */
[----:B------:R-:W-:-:S13]  /*04b0*/  ISETP.GE.U32.AND P1, PT, R2, R9, PT ;  /* 0x000000090200720c */ /* 0x000fda0003f26070 */
[----:B------:R-:W-:Y:S01]  /*04c0*/  @!P1 IMAD R0, R9, 0x4, R6 ;  /* 0x0000000409009824 */ /* 0x000fe200078e0206 */
[----:B0-----:R-:W-:Y:S05]  /*04d0*/  @!P1 LDS R3, [R6] ;  /* 0x0000000006039984 */ /* 0x001fea0000000800 */
[----:B------:R-:W0:Y:S02]  /*04e0*/  @!P1 LDS R0, [R0] ;  /* 0x0000000000009984 */ /* 0x000e240000000800 */
[----:B0-----:R-:W-:-:S05]  /*04f0*/  @!P1 FADD R3, R0, R3 ;  /* 0x0000000300039221 */ /* 0x001fca0000000000 */
[----:B------:R1:W-:Y:S01]  /*0500*/  @!P1 STS [R6], R3 ;  /* 0x0000000306009388 */ /* 0x0003e20000000800 */
[----:B------:R-:W-:Y:S01]  /*0510*/  BAR.SYNC.DEFER_BLOCKING 0x0 ;  /* 0x0000000000007b1d */ /* 0x000fe20000010000 */
[----:B------:R-:W-:Y:S02]  /*0520*/  ISETP.GT.U32.AND P1, PT, R7, 0x3, PT ;  /* 0x000000030700780c */ /* 0x000fe40003f24070 */
[----:B------:R-:W-:-:S11]  /*0530*/  MOV R7, R9 ;  /* 0x0000000900077202 */ /* 0x000fd60000000f00 */
[----:B-1----:R-:W-:Y:S05]  /*0540*/  @P1 BRA `(.L_x_6) ;  /* 0xfffffffc00d41947 */ /* 0x002fea000383ffff */
.L_x_5:
[----:B------:R-:W-:Y:S04]  /*0550*/  BSSY.RECONVERGENT B0, `(.L_x_7) ;  /* 0x000001a000007945 */ /* 0x000fe80003800200 */
[----:B------:R-:W-:Y:S05]  /*0560*/  @P0 BRA `(.L_x_8) ;  /* 0x0000000000600947 */ /* 0x000fea0003800000 */
[----:B------:R-:W1:Y:S01]  /*0570*/  S2UR UR5, SR_CgaCtaId ;  /* 0x00000000000579c3 */ /* 0x000e620000008800 */
[----:B------:R-:W-:Y:S01]  /*0580*/  UMOV UR4, 0x400 ;  /* 0x0000040000047882 */ /* 0x000fe20000000000 */
[----:B------:R-:W-:-:S04]  /*0590*/  IMAD.MOV.U32 R7, RZ, RZ, 0x3aaaaaab ;  /* 0x3aaaaaabff077424 */ /* 0x000fc800078e00ff */
[----:B------:R-:W-:-:S04]  /*05a0*/  FFMA R0, R7, -R8, 1 ;  /* 0x3f80000007007423 */ /* 0x000fc80000000808 */
[----:B------:R-:W-:Y:S01]  /*05b0*/  FFMA R0, R0, R7, 0.001302083372138440609 ;  /* 0x3aaaaaab00007423 */ /* 0x000fe20000000007 */
[----:B-1----:R-:W-:-:S09]  /*05c0*/  ULEA UR4, UR5, UR4, 0x18 ;  /* 0x0000000405047291 */ /* 0x002fd2000f8ec0ff */
[----:B0-----:R-:W0:Y:S02]  /*05d0*/  LDS R3, [UR4] ;  /* 0x00000004ff037984 */ /* 0x001e240008000800 */
[----:B0-----:R-:W0:Y:S01]  /*05e0*/  FCHK P0, R3, 768 ;  /* 0x4440000003007902 */ /* 0x001e220000000000 */
[----:B------:R-:W-:-:S04]  /*05f0*/  FFMA R6, R0, R3, RZ ;  /* 0x0000000300067223 */ /* 0x000fc800000000ff */
[----:B------:R-:W-:-:S04]  /*0600*/  FFMA R7, R6, -768, R3 ;  /* 0xc440000006077823 */ /* 0x000fc80000000003 */
[----:B------:R-:W-:Y:S01]  /*0610*/  FFMA R0, R0, R7, R6 ;  /* 0x0000000700007223 */ /* 0x000fe20000000006 */
[----:B0-----:R-:W-:Y:S06]  /*0620*/  @!P0 BRA `(.L_x_9) ;  /* 0x0000000000088947 */ /* 0x001fec0003800000 */
[----:B------:R-:W-:-:S07]  /*0630*/  MOV R10, 0x650 ;  /* 0x00000650000a7802 */ /* 0x000fce0000000f00 */
[----:B------:R-:W-:Y:S05]  /*0640*/  CALL.REL.NOINC `($__internal_0_$__cuda_sm3x_div_rn_noftz_f32_slowpath) ;  /* 0x00000000007c7944 */ /* 0x000fea0003c00000 */
.L_x_9:
[----:B------:R-:W0:Y:S01]  /*0650*/  LDCU UR4, c[0x0][0x3a4] ;  /* 0x00007480ff0477ac */ /* 0x000e220008000800 */
[----:B------:R-:W1:Y:S01]  /*0660*/  S2UR UR5, SR_CgaCtaId ;  /* 0x00000000000579c3 */ /* 0x000e620000008800 */
[----:B0-----:R-:W-:Y:S01]  /*0670*/  FADD R0, R0, UR4 ;  /* 0x0000000400007e21 */ /* 0x001fe20008000000 */
[----:B------:R-:W-:-:S04]  /*0680*/  UMOV UR4, 0x400 ;  /* 0x0000040000047882 */ /* 0x000fc80000000000 */
[----:B------:R-:W-:Y:S01]  /*0690*/  FSETP.GEU.AND P0, PT, |R0|, 1.175494350822287508e-38, PT ;  /* 0x008000000000780b */ /* 0x000fe20003f0e200 */
[----:B-1----:R-:W-:-:S12]  /*06a0*/  ULEA UR4, UR5, UR4, 0x18 ;  /* 0x0000000405047291 */ /* 0x002fd8000f8ec0ff */
[----:B------:R-:W-:-:S04]  /*06b0*/  @!P0 FMUL R0, R0, 16777216 ;  /* 0x4b80000000008820 */ /* 0x000fc80000400000 */
[----:B------:R-:W0:Y:S02]  /*06c0*/  MUFU.RSQ R3, R0 ;  /* 0x0000000000037308 */ /* 0x000e240000001400 */
[----:B0-----:R-:W-:-:S05]  /*06d0*/  @!P0 FMUL R3, R3, 4096 ;  /* 0x4580000003038820 */ /* 0x001fca0000400000 */
[----:B------:R1:W-:Y:S02]  /*06e0*/  STS [UR4], R3 ;  /* 0x00000003ff007988 */ /* 0x0003e40008000804 */
.L_x_8:
[----:B------:R-:W-:Y:S05]  /*06f0*/  BSYNC.RECONVERGENT B0 ;  /* 0x0000000000007941 */ /* 0x000fea0003800200 */
.L_x_7:
[----:B------:R-:W-:Y:S01]  /*0700*/  BAR.SYNC.DEFER_BLOCKING 0x0 ;  /* 0x0000000000007b1d */ /* 0x000fe20000010000 */
[----:B------:R-:W-:-:S13]  /*0710*/  ISETP.GT.U32.AND P0, PT, R2, 0x2ff, PT ;  /* 0x000002ff0200780c */ /* 0x000fda0003f04070 */
[----:B------:R-:W-:Y:S05]  /*0720*/  @P0 EXIT ;  /* 0x000000000000094d */ /* 0x000fea0003800000 */
[----:B0-----:R-:W0:Y:S08]  /*0730*/  LDC.64 R6, c[0x0][0x388] ;  /* 0x0000e200ff067b82 */ /* 0x001e300000000a00 */
[----:B------:R-:W2:Y:S08]  /*0740*/  LDC.64 R8, c[0x0][0x390] ;  /* 0x0000e400ff087b82 */ /* 0x000eb00000000a00 */
[----:B------:R-:W3:Y:S01]  /*0750*/  S2UR UR5, SR_CgaCtaId ;  /* 0x00000000000579c3 */ /* 0x000ee20000008800 */
[----:B0-----:R-:W-:Y:S01]  /*0760*/  IMAD.WIDE.U32 R6, R2, 0x4, R6 ;  /* 0x0000000402067825 */ /* 0x001fe200078e0006 */
[----:B------:R-:W-:-:S06]  /*0770*/  UMOV UR4, 0x400 ;  /* 0x0000040000047882 */ /* 0x000fcc0000000000 */
[----:B------:R-:W0:Y:S01]  /*0780*/  LDC.64 R10, c[0x0][0x398] ;  /* 0x0000e600ff0a7b82 */ /* 0x000e220000000a00 */
[----:B------:R-:W1:Y:S01]  /*0790*/  LDG.E R7, desc[UR8][R6.64] ;  /* 0x0000000806077981 */ /* 0x000e62000c1e1900 */
[----:B--2---:R-:W-:-:S06]  /*07a0*/  IMAD.WIDE.U32 R8, R2, 0x4, R8 ;  /* 0x0000000402087825 */ /* 0x004fcc00078e0008 */
[----:B------:R-:W1:Y:S01]  /*07b0*/  LDG.E R9, desc[UR8][R8.64] ;  /* 0x0000000808097981 */ /* 0x000e62000c1e1900 */
[----:B---3--:R-:W-:-:S09]  /*07c0*/  ULEA UR4, UR5, UR4, 0x18 ;  /* 0x0000000405047291 */ /* 0x008fd2000f8ec0ff */
[----:B------:R-:W2:Y:S01]  /*07d0*/  LDS R0, [UR4] ;  /* 0x00000004ff007984 */ /* 0x000ea20008000800 */
[----:B0-----:R-:W-:-:S04]  /*07e0*/  IMAD.WIDE.U32 R10, R4, 0xc00, R10 ;  /* 0x00000c00040a7825 */ /* 0x001fc800078e000a */
[----:B------:R-:W-:-:S04]  /*07f0*/  IMAD.WIDE.U32 R10, R2, 0x4, R10 ;  /* 0x00000004020a7825 */ /* 0x000fc800078e000a */
[----:B--2---:R-:W-:-:S04]  /*0800*/  FMUL R0, R5, R0 ;  /* 0x0000000005007220 */ /* 0x004fc80000400000 */
[----:B-1----:R-:W-:-:S05]  /*0810*/  FFMA R3, R0, R7, R9 ;  /* 0x0000000700037223 */ /* 0x002fca0000000009 */
[----:B------:R-:W-:Y:S01]  /*0820*/  STG.E desc[UR8][R10.64], R3 ;  /* 0x000000030a007986 */ /* 0x000fe2000c101908 */
[----:B------:R-:W-:Y:S05]  /*0830*/  EXIT ;  /* 0x000000000000794d */ /* 0x000fea0003800000 */
        .weak           $__internal_0_$__cuda_sm3x_div_rn_noftz_f32_slowpath
        .type           $__internal_0_$__cuda_sm3x_div_rn_noftz_f32_slowpath,@function
        .size           $__internal_0_$__cuda_sm3x_div_rn_noftz_f32_slowpath,(.L_x_23 - $__internal_0_$__cuda_sm3x_div_rn_noftz_f32_slowpath)
$__internal_0_$__cuda_sm3x_div_rn_noftz_f32_slowpath:
[----:B------:R-:W-:Y:S01]  /*0840*/  SHF.R.U32.HI R11, RZ, 0x17, R8 ;  /* 0x00000017ff0b7819 */ /* 0x000fe20000011608 */
[----:B------:R-:W-:Y:S01]  /*0850*/  BSSY.RECONVERGENT B1, `(.L_x_10) ;  /* 0x0000064000017945 */ /* 0x000fe20003800200 */
[----:B------:R-:W-:Y:S01]  /*0860*/  SHF.R.U32.HI R0, RZ, 0x17, R3 ;  /* 0x00000017ff007819 */ /* 0x000fe20000011603 */
[----:B------:R-:W-:Y:S01]  /*0870*/  IMAD.MOV.U32 R12, RZ, RZ, 0x44400000 ;  /* 0x44400000ff0c7424 */ /* 0x000fe200078e00ff */
[----:B------:R-:W-:Y:S02]  /*0880*/  LOP3.LUT R11, R11, 0xff, RZ, 0xc0, !PT ;  /* 0x000000ff0b0b7812 */ /* 0x000fe400078ec0ff */
[----:B------:R-:W-:-:S03]  /*0890*/  LOP3.LUT R16, R0, 0xff, RZ, 0xc0, !PT ;  /* 0x000000ff00107812 */ /* 0x000fc600078ec0ff */
[----:B------:R-:W-:Y:S02]  /*08a0*/  VIADD R13, R11, 0xffffffff ;  /* 0xffffffff0b0d7836 */ /* 0x000fe40000000000 */
[----:B------:R-:W-:-:S03]  /*08b0*/  VIADD R14, R16, 0xffffffff ;  /* 0xffffffff100e7836 */ /* 0x000fc60000000000 */
[----:B------:R-:W-:-:S04]  /*08c0*/  ISETP.GT.U32.AND P0, PT, R13, 0xfd, PT ;  /* 0x000000fd0d00780c */ /* 0x000fc80003f04070 */
[----:B------:R-:W-:-:S13]  /*08d0*/  ISETP.GT.U32.OR P0, PT, R14, 0xfd, P0 ;  /* 0x000000fd0e00780c */ /* 0x000fda0000704470 */
[----:B------:R-:W-:Y:S01]  /*08e0*/  @!P0 IMAD.MOV.U32 R9, RZ, RZ, RZ ;  /* 0x000000ffff098224 */ /* 0x000fe200078e00ff */
[----:B------:R-:W-:Y:S06]  /*08f0*/  @!P0 BRA `(.L_x_11) ;  /* 0x0000000000608947 */ /* 0x000fec0003800000 */
[----:B------:R-:W-:Y:S01]  /*0900*/  IMAD.MOV.U32 R0, RZ, RZ, 0x44400000 ;  /* 0x44400000ff007424 */ /* 0x000fe200078e00ff */
[----:B------:R-:W-:-:S04]  /*0910*/  FSETP.GTU.FTZ.AND P0, PT, |R3|, +INF , PT ;  /* 0x7f8000000300780b */ /* 0x000fc80003f1c200 */
[----:B------:R-:W-:-:S04]  /*0920*/  FSETP.GTU.FTZ.AND P1, PT, |R0|, +INF , PT ;  /* 0x7f8000000000780b */ /* 0x000fc80003f3c200 */
[----:B------:R-:W-:-:S13]  /*0930*/  PLOP3.LUT P0, PT, P0, P1, PT, 0xf8, 0x8f ;  /* 0x00000000008f781c */ /* 0x000fda0000703f70 */
[----:B------:R-:W-:Y:S05]  /*0940*/  @P0 BRA `(.L_x_12) ;  /* 0x00000004004c0947 */ /* 0x000fea0003800000 */
[----:B------:R-:W-:-:S13]  /*0950*/  LOP3.LUT P0, RZ, R12, 0x7fffffff, R3, 0xc8, !PT ;  /* 0x7fffffff0cff7812 */ /* 0x000fda000780c803 */
[----:B------:R-:W-:Y:S05]  /*0960*/  @!P0 BRA `(.L_x_13) ;  /* 0x00000004003c8947 */ /* 0x000fea0003800000 */
[C---:B------:R-:W-:Y:S02]  /*0970*/  FSETP.NEU.FTZ.AND P2, PT, |R3|.reuse, +INF , PT ;  /* 0x7f8000000300780b */ /* 0x040fe40003f5d200 */
[----:B------:R-:W-:Y:S02]  /*0980*/  FSETP.NEU.FTZ.AND P1, PT, |R0|, +INF , PT ;  /* 0x7f8000000000780b */ /* 0x000fe40003f3d200 */
[----:B------:R-:W-:-:S11]  /*0990*/  FSETP.NEU.FTZ.AND P0, PT, |R3|, +INF , PT ;  /* 0x7f8000000300780b */ /* 0x000fd60003f1d200 */
[----:B------:R-:W-:Y:S05]  /*09a0*/  @!P1 BRA !P2, `(.L_x_13) ;  /* 0x00000004002c9947 */ /* 0x000fea0005000000 */
[----:B------:R-:W-:-:S04]  /*09b0*/  LOP3.LUT P2, RZ, R3, 0x7fffffff, RZ, 0xc0, !PT ;  /* 0x7fffffff03ff7812 */ /* 0x000fc8000784c0ff */
[----:B------:R-:W-:-:S13]  /*09c0*/  PLOP3.LUT P1, PT, P1, P2, PT, 0x2f, 0xf2 ;  /* 0x0000000000f2781c */ /* 0x000fda0000f24577 */
[----:B------:R-:W-:Y:S05]  /*09d0*/  @P1 BRA `(.L_x_14) ;  /* 0x0000000400181947 */ /* 0x000fea0003800000 */
[----:B------:R-:W-:-:S04]  /*09e0*/  LOP3.LUT P1, RZ, R12, 0x7fffffff, RZ, 0xc0, !PT ;  /* 0x7fffffff0cff7812 */ /* 0x000fc8000782c0ff */
[----:B------:R-:W-:-:S13]  /*09f0*/  PLOP3.LUT P0, PT, P0, P1, PT, 0x2f, 0xf2 ;  /* 0x0000000000f2781c */ /* 0x000fda0000702577 */
[----:B------:R-:W-:Y:S05]  /*0a00*/  @P0 BRA `(.L_x_15) ;  /* 0x0000000400000947 */ /* 0x000fea0003800000 */
[----:B------:R-:W-:Y:S02]  /*0a10*/  ISETP.GE.AND P0, PT, R14, RZ, PT ;  /* 0x000000ff0e00720c */ /* 0x000fe40003f06270 */
[----:B------:R-:W-:-:S11]  /*0a20*/  ISETP.GE.AND P1, PT, R13, RZ, PT ;  /* 0x000000ff0d00720c */ /* 0x000fd60003f26270 */
[----:B------:R-:W-:Y:S01]  /*0a30*/  @P0 MOV R9, RZ ;  /* 0x000000ff00090202 */ /* 0x000fe20000000f00 */
[----:B------:R-:W-:Y:S02]  /*0a40*/  @!P0 IMAD.MOV.U32 R9, RZ, RZ, -0x40 ;  /* 0xffffffc0ff098424 */ /* 0x000fe400078e00ff */
[----:B------:R-:W-:Y:S01]  /*0a50*/  @!P0 FFMA R3, R3, 1.84467440737095516160e+19, RZ ;  /* 0x5f80000003038823 */ /* 0x000fe200000000ff */
[----:B------:R-:W-:Y:S01]  /*0a60*/  @!P1 FFMA R12, R0, 1.84467440737095516160e+19, RZ ;  /* 0x5f800000000c9823 */ /* 0x000fe200000000ff */
[----:B------:R-:W-:-:S07]  /*0a70*/  @!P1 VIADD R9, R9, 0x40 ;  /* 0x0000004009099836 */ /* 0x000fce0000000000 */
.L_x_11:
[----:B------:R-:W-:Y:S01]  /*0a80*/  LEA R13, R11, 0xc0800000, 0x17 ;  /* 0xc08000000b0d7811 */ /* 0x000fe200078eb8ff */
[----:B------:R-:W-:Y:S04]  /*0a90*/  BSSY.RECONVERGENT B2, `(.L_x_16) ;  /* 0x0000036000027945 */ /* 0x000fe80003800200 */
[----:B------:R-:W-:Y:S02]  /*0aa0*/  IMAD.IADD R13, R12, 0x1, -R13 ;  /* 0x000000010c0d7824 */ /* 0x000fe400078e0a0d */
[----:B------:R-:W-:Y:S02]  /*0ab0*/  VIADD R12, R16, 0xffffff81 ;  /* 0xffffff81100c7836 */ /* 0x000fe40000000000 */
[----:B------:R-:W0:Y:S01]  /*0ac0*/  MUFU.RCP R14, R13 ;  /* 0x0000000d000e7308 */ /* 0x000e220000001000 */
[----:B------:R-:W-:Y:S01]  /*0ad0*/  FADD.FTZ R15, -R13, -RZ ;  /* 0x800000ff0d0f7221 */ /* 0x000fe20000010100 */
[C---:B------:R-:W-:Y:S01]  /*0ae0*/  IMAD R0, R12.reuse, -0x800000, R3 ;  /* 0xff8000000c007824 */ /* 0x040fe200078e0203 */
[----:B------:R-:W-:-:S05]  /*0af0*/  IADD3 R12, PT, PT, R12, 0x7f, -R11 ;  /* 0x0000007f0c0c7810 */ /* 0x000fca0007ffe80b */
[----:B------:R-:W-:Y:S02]  /*0b00*/  IMAD.IADD R12, R12, 0x1, R9 ;  /* 0x000000010c0c7824 */ /* 0x000fe400078e0209 */
[----:B0-----:R-:W-:-:S04]  /*0b10*/  FFMA R17, R14, R15, 1 ;  /* 0x3f8000000e117423 */ /* 0x001fc8000000000f */
[----:B------:R-:W-:-:S04]  /*0b20*/  FFMA R16, R14, R17, R14 ;  /* 0x000000110e107223 */ /* 0x000fc8000000000e */
[----:B------:R-:W-:-:S04]  /*0b30*/  FFMA R3, R0, R16, RZ ;  /* 0x0000001000037223 */ /* 0x000fc800000000ff */
[----:B------:R-:W-:-:S04]  /*0b40*/  FFMA R14, R15, R3, R0 ;  /* 0x000000030f0e7223 */ /* 0x000fc80000000000 */
[----:B------:R-:W-:-:S04]  /*0b50*/  FFMA R17, R16, R14, R3 ;  /* 0x0000000e10117223 */ /* 0x000fc80000000003 */
[----:B------:R-:W-:-:S04]  /*0b60*/  FFMA R14, R15, R17, R0 ;  /* 0x000000110f0e7223 */ /* 0x000fc80000000000 */
[----:B------:R-:W-:-:S05]  /*0b70*/  FFMA R0, R16, R14, R17 ;  /* 0x0000000e10007223 */ /* 0x000fca0000000011 */
[----:B------:R-:W-:-:S04]  /*0b80*/  SHF.R.U32.HI R3, RZ, 0x17, R0 ;  /* 0x00000017ff037819 */ /* 0x000fc80000011600 */
[----:B------:R-:W-:-:S05]  /*0b90*/  LOP3.LUT R3, R3, 0xff, RZ, 0xc0, !PT ;  /* 0x000000ff03037812 */ /* 0x000fca00078ec0ff */
[----:B------:R-:W-:-:S05]  /*0ba0*/  IMAD.IADD R11, R3, 0x1, R12 ;  /* 0x00000001030b7824 */ /* 0x000fca00078e020c */
[----:B------:R-:W-:-:S04]  /*0bb0*/  IADD3 R3, PT, PT, R11, -0x1, RZ ;  /* 0xffffffff0b037810 */ /* 0x000fc80007ffe0ff */
[----:B------:R-:W-:-:S13]  /*0bc0*/  ISETP.GE.U32.AND P0, PT, R3, 0xfe, PT ;  /* 0x000000fe0300780c */ /* 0x000fda0003f06070 */
[----:B------:R-:W-:Y:S05]  /*0bd0*/  @!P0 BRA `(.L_x_17) ;  /* 0x0000000000808947 */ /* 0x000fea0003800000 */
[----:B------:R-:W-:-:S13]  /*0be0*/  ISETP.GT.AND P0, PT, R11, 0xfe, PT ;  /* 0x000000fe0b00780c */ /* 0x000fda0003f04270 */
[----:B------:R-:W-:Y:S05]  /*0bf0*/  @P0 BRA `(.L_x_18) ;  /* 0x00000000006c0947 */ /* 0x000fea0003800000 */
[----:B------:R-:W-:-:S13]  /*0c00*/  ISETP.GE.AND P0, PT, R11, 0x1, PT ;  /* 0x000000010b00780c */ /* 0x000fda0003f06270 */
[----:B------:R-:W-:Y:S05]  /*0c10*/  @P0 BRA `(.L_x_19) ;  /* 0x0000000000740947 */ /* 0x000fea0003800000 */
[----:B------:R-:W-:Y:S02]  /*0c20*/  ISETP.GE.AND P0, PT, R11, -0x18, PT ;  /* 0xffffffe80b00780c */ /* 0x000fe40003f06270 */
[----:B------:R-:W-:-:S11]  /*0c30*/  LOP3.LUT R0, R0, 0x80000000, RZ, 0xc0, !PT ;  /* 0x8000000000007812 */ /* 0x000fd600078ec0ff */
[----:B------:R-:W-:Y:S05]  /*0c40*/  @!P0 BRA `(.L_x_19) ;  /* 0x0000000000688947 */ /* 0x000fea0003800000 */
[CCC-:B------:R-:W-:Y:S01]  /*0c50*/  FFMA.RZ R3, R16.reuse, R14.reuse, R17.reuse ;  /* 0x0000000e10037223 */ /* 0x1c0fe2000000c011 */
[CCC-:B------:R-:W-:Y:S01]  /*0c60*/  FFMA.RM R12, R16.reuse, R14.reuse, R17.reuse ;  /* 0x0000000e100c7223 */ /* 0x1c0fe20000004011 */
[C---:B------:R-:W-:Y:S02]  /*0c70*/  ISETP.NE.AND P2, PT, R11.reuse, RZ, PT ;  /* 0x000000ff0b00720c */ /* 0x040fe40003f45270 */
[----:B------:R-:W-:Y:S02]  /*0c80*/  ISETP.NE.AND P1, PT, R11, RZ, PT ;  /* 0x000000ff0b00720c */ /* 0x000fe40003f25270 */
[----:B------:R-:W-:Y:S01]  /*0c90*/  LOP3.LUT R9, R3, 0x7fffff, RZ, 0xc0, !PT ;  /* 0x007fffff03097812 */ /* 0x000fe200078ec0ff */
[----:B------:R-:W-:Y:S01]  /*0ca0*/  FFMA.RP R3, R16, R14, R17 ;  /* 0x0000000e10037223 */ /* 0x000fe20000008011 */
[----:B------:R-:W-:Y:S02]  /*0cb0*/  VIADD R14, R11, 0x20 ;  /* 0x000000200b0e7836 */ /* 0x000fe40000000000 */
[----:B------:R-:W-:Y:S01]  /*0cc0*/  LOP3.LUT R9, R9, 0x800000, RZ, 0xfc, !PT ;  /* 0x0080000009097812 */ /* 0x000fe200078efcff */
[----:B------:R-:W-:Y:S01]  /*0cd0*/  IMAD.MOV R11, RZ, RZ, -R11 ;  /* 0x000000ffff0b7224 */ /* 0x000fe200078e0a0b */
[----:B------:R-:W-:-:S02]  /*0ce0*/  FSETP.NEU.FTZ.AND P0, PT, R3, R12, PT ;  /* 0x0000000c0300720b */ /* 0x000fc40003f1d000 */
[----:B------:R-:W-:Y:S02]  /*0cf0*/  SHF.L.U32 R14, R9, R14, RZ ;  /* 0x0000000e090e7219 */ /* 0x000fe400000006ff */
[----:B------:R-:W-:Y:S02]  /*0d00*/  SEL R12, R11, RZ, P2 ;  /* 0x000000ff0b0c7207 */ /* 0x000fe40001000000 */
[----:B------:R-:W-:Y:S02]  /*0d10*/  ISETP.NE.AND P1, PT, R14, RZ, P1 ;  /* 0x000000ff0e00720c */ /* 0x000fe40000f25270 */
[----:B------:R-:W-:Y:S02]  /*0d20*/  SHF.R.U32.HI R12, RZ, R12, R9 ;  /* 0x0000000cff0c7219 */ /* 0x000fe40000011609 */
[----:B------:R-:W-:Y:S02]  /*0d30*/  PLOP3.LUT P0, PT, P0, P1, PT, 0xf8, 0x8f ;  /* 0x00000000008f781c */ /* 0x000fe40000703f70 */
[----:B------:R-:W-:-:S02]  /*0d40*/  SHF.R.U32.HI R14, RZ, 0x1, R12 ;  /* 0x00000001ff0e7819 */ /* 0x000fc4000001160c */
[----:B------:R-:W-:-:S04]  /*0d50*/  SEL R3, RZ, 0x1, !P0 ;  /* 0x00000001ff037807 */ /* 0x000fc80004000000 */
[----:B------:R-:W-:-:S04]  /*0d60*/  LOP3.LUT R3, R3, 0x1, R14, 0xf8, !PT ;  /* 0x0000000103037812 */ /* 0x000fc800078ef80e */
[----:B------:R-:W-:-:S05]  /*0d70*/  LOP3.LUT R3, R3, R12, RZ, 0xc0, !PT ;  /* 0x0000000c03037212 */ /* 0x000fca00078ec0ff */
[----:B------:R-:W-:-:S05]  /*0d80*/  IMAD.IADD R3, R14, 0x1, R3 ;  /* 0x000000010e037824 */ /* 0x000fca00078e0203 */
[----:B------:R-:W-:Y:S01]  /*0d90*/  LOP3.LUT R0, R3, R0, RZ, 0xfc, !PT ;  /* 0x0000000003007212 */ /* 0x000fe200078efcff */
[----:B------:R-:W-:Y:S06]  /*0da0*/  BRA `(.L_x_19) ;  /* 0x0000000000107947 */ /* 0x000fec0003800000 */
.L_x_18:
[----:B------:R-:W-:-:S04]  /*0db0*/  LOP3.LUT R0, R0, 0x80000000, RZ, 0xc0, !PT ;  /* 0x8000000000007812 */ /* 0x000fc800078ec0ff */
[----:B------:R-:W-:Y:S01]  /*0dc0*/  LOP3.LUT R0, R0, 0x7f800000, RZ, 0xfc, !PT ;  /* 0x7f80000000007812 */ /* 0x000fe200078efcff */
[----:B------:R-:W-:Y:S06]  /*0dd0*/  BRA `(.L_x_19) ;  /* 0x0000000000047947 */ /* 0x000fec0003800000 */
.L_x_17:
[----:B------:R-:W-:-:S07]  /*0de0*/  IMAD R0, R12, 0x800000, R0 ;  /* 0x008000000c007824 */ /* 0x000fce00078e0200 */
.L_x_19:
[----:B------:R-:W-:Y:S05]  /*0df0*/  BSYNC.RECONVERGENT B2 ;  /* 0x0000000000027941 */ /* 0x000fea0003800200 */
.L_x_16:
[----:B------:R-:W-:Y:S05]  /*0e00*/  BRA `(.L_x_20) ;  /* 0x0000000000207947 */ /* 0x000fea0003800000 */
.L_x_15:
[----:B------:R-:W-:-:S04]  /*0e10*/  LOP3.LUT R0, R12, 0x80000000, R3, 0x48, !PT ;  /* 0x800000000c007812 */ /* 0x000fc800078e4803 */
[----:B------:R-:W-:Y:S01]  /*0e20*/  LOP3.LUT R0, R0, 0x7f800000, RZ, 0xfc, !PT ;  /* 0x7f80000000007812 */ /* 0x000fe200078efcff */
[----:B------:R-:W-:Y:S06]  /*0e30*/  BRA `(.L_x_20) ;  /* 0x0000000000147947 */ /* 0x000fec0003800000 */
.L_x_14:
[----:B------:R-:W-:Y:S01]  /*0e40*/  LOP3.LUT R0, R12, 0x80000000, R3, 0x48, !PT ;  /* 0x800000000c007812 */ /* 0x000fe200078e4803 */
[----:B------:R-:W-:Y:S06]  /*0e50*/  BRA `(.L_x_20) ;  /* 0x00000000000c7947 */ /* 0x000fec0003800000 */
.L_x_13:
[----:B------:R-:W0:Y:S01]  /*0e60*/  MUFU.RSQ R0, -QNAN ;  /* 0xffc0000000007908 */ /* 0x000e220000001400 */
[----:B------:R-:W-:Y:S05]  /*0e70*/  BRA `(.L_x_20) ;  /* 0x0000000000047947 */ /* 0x000fea0003800000 */
.L_x_12:
[----:B------:R-:W-:-:S07]  /*0e80*/  FADD.FTZ R0, R3, R0 ;  /* 0x0000000003007221 */ /* 0x000fce0000010000 */
.L_x_20:
[----:B------:R-:W-:Y:S05]  /*0e90*/  BSYNC.RECONVERGENT B1 ;  /* 0x0000000000017941 */ /* 0x000fea0003800200 */
.L_x_10:
[----:B------:R-:W-:-:S04]  /*0ea0*/  IMAD.MOV.U32 R11, RZ, RZ, 0x0 ;  /* 0x00000000ff0b7424 */ /* 0x000fc800078e00ff */
[----:B0-----:R-:W-:Y:S05]  /*0eb0*/  RET.REL.NODEC R10 `(_Z16layernorm_kernelPA768_fPfS1_S0_if) ;  /* 0xfffffff00a507950 */ /* 0x001fea0003c3ffff */
.L_x_21:
[----:B------:R-:W-:-:S00]  /*0ec0*/  BRA `(.L_x_21) ;  /* 0xfffffffc00fc7947 */ /* 0x000fc0000383ffff */
[----:B------:R-:W-:-:S00]  /*0ed0*/  NOP ;  /* 0x0000000000007918 */ /* 0x000fc00000000000 */
        /* <DEDUP_REMOVED lines=10> */
.L_x_23:


//--------------------- .text._Z17layer_norm_kernelPA768_fS0_PiS0_i --------------------------
	.section	.text._Z17layer_norm_kernelPA768_fS0_PiS0_i,"ax",@progbits
	.align	128
        .global         _Z17layer_norm_kernelPA768_fS0_PiS0_i
        .type           _Z17layer_norm_kernelPA768_fS0_PiS0_i,@function
        .size           _Z17layer_norm_kernelPA768_fS0_PiS0_i,(.L_x_25 - _Z17layer_norm_kernelPA768_fS0_PiS0_i)
        .other          _Z17layer_norm_kernelPA768_fS0_PiS0_i,@"STO_CUDA_ENTRY STV_DEFAULT"
_Z17layer_norm_kernelPA768_fS0_PiS0_i:
.text._Z17layer_norm_kernelPA768_fS0_PiS0_i:
[----:B------:R-:W-:Y:S01]  /*0000*/  LDC R1, c[0x0][0x37c] ;  /* 0x0000df00ff017b82 */ /* 0x000fe20000000800 */
[----:B------:R-:W0:Y:S07]  /*0010*/  S2R R2, SR_TID.Y ;  /* 0x0000000000027919 */ /* 0x000e2e0000002200 */
[----:B------:R-:W1:Y:S01]  /*0020*/  LDC R11, c[0x0][0x360] ;  /* 0x0000d800ff0b7b82 */ /* 0x000e620000000800 */
[----:B------:R-:W2:Y:S01]  /*0030*/  LDCU UR6, c[0x0][0x3a0] ;  /* 0x00007400ff0677ac */ /* 0x000ea20008000800 */
[----:B------:R-:W1:Y:S06]  /*0040*/  S2R R0, SR_TID.X ;  /* 0x0000000000007919 */ /* 0x000e6c0000002100 */
[----:B------:R-:W0:Y:S08]  /*0050*/  S2UR UR5, SR_CTAID.Y ;  /* 0x00000000000579c3 */ /* 0x000e300000002600 */
[----:B------:R-:W0:Y:S08]  /*0060*/  LDC R13, c[0x0][0x364] ;  /* 0x0000d900ff0d7b82 */ /* 0x000e300000000800 */
[----:B------:R-:W1:Y:S01]  /*0070*/  S2UR UR4, SR_CTAID.X ;  /* 0x00000000000479c3 */ /* 0x000e620000002500 */
[----:B0-----:R-:W-:-:S05]  /*0080*/  IMAD R13, R13, UR5, R2 ;  /* 0x000000050d0d7c24 */ /* 0x001fca000f8e0202 */
[----:B------:R-:W-:Y:S01]  /*0090*/  ISETP.GT.U32.AND P0, PT, R13, 0x2ff, PT ;  /* 0x000002ff0d00780c */ /* 0x000fe20003f04070 */
[----:B-1----:R-:W-:-:S05]  /*00a0*/  IMAD R11, R11, UR4, R0 ;  /* 0x000000040b0b7c24 */ /* 0x002fca000f8e0200 */
[----:B--2---:R-:W-:-:S13]  /*00b0*/  ISETP.GE.OR P0, PT, R11, UR6, P0 ;  /* 0x000000060b007c0c */ /* 0x004fda0008706670 */
[----:B------:R-:W-:Y:S05]  /*00c0*/  @P0 EXIT ;  /* 0x000000000000094d */ /* 0x000fea0003800000 */
[----:B------:R-:W0:Y:S01]  /*00d0*/  LDC.64 R2, c[0x0][0x390] ;  /* 0x0000e400ff027b82 */ /* 0x000e220000000a00 */
[----:B------:R-:W1:Y:S07]  /*00e0*/  LDCU.64 UR4, c[0x0][0x358] ;  /* 0x00006b00ff0477ac */ /* 0x000e6e0008000a00 */
[----:B------:R-:W2:Y:S08]  /*00f0*/  LDC.64 R6, c[0x0][0x388] ;  /* 0x0000e200ff067b82 */ /* 0x000eb00000000a00 */
[----:B------:R-:W3:Y:S01]  /*0100*/  LDC.64 R4, c[0x0][0x380] ;  /* 0x0000e000ff047b82 */ /* 0x000ee20000000a00 */
[----:B0-----:R-:W-:-:S07]  /*0110*/  IMAD.WIDE R2, R11, 0x4, R2 ;  /* 0x000000040b027825 */ /* 0x001fce00078e0202 */
[----:B------:R-:W0:Y:S01]  /*0120*/  LDC.64 R8, c[0x0][0x398] ;  /* 0x0000e600ff087b82 */ /* 0x000e220000000a00 */
[----:B-1----:R-:W3:Y:S01]  /*0130*/  LDG.E R3, desc[UR4][R2.64] ;  /* 0x0000000402037981 */ /* 0x002ee2000c1e1900 */
[----:B--2---:R-:W-:-:S04]  /*0140*/  IMAD.WIDE R6, R11, 0xc00, R6 ;  /* 0x00000c000b067825 */ /* 0x004fc800078e0206 */
[----:B------:R-:W-:-:S06]  /*0150*/  IMAD.WIDE.U32 R6, R13, 0x4, R6 ;  /* 0x000000040d067825 */ /* 0x000fcc00078e0006 */
[----:B------:R-:W2:Y:S01]  /*0160*/  LDG.E R7, desc[UR4][R6.64] ;  /* 0x0000000406077981 */ /* 0x000ea2000c1e1900 */
[----:B---3--:R-:W-:-:S04]  /*0170*/  IMAD.WIDE R4, R3, 0xc00, R4 ;  /* 0x00000c0003047825 */ /* 0x008fc800078e0204 */
[----:B------:R-:W-:-:S06]  /*0180*/  IMAD.WIDE.U32 R4, R13, 0x4, R4 ;  /* 0x000000040d047825 */ /* 0x000fcc00078e0004 */
[----:B------:R-:W2:Y:S01]  /*0190*/  LDG.E R4, desc[UR4][R4.64] ;  /* 0x0000000404047981 */ /* 0x000ea2000c1e1900 */
[----:B0-----:R-:W-:-:S04]  /*01a0*/  IMAD.WIDE R8, R11, 0xc00, R8 ;  /* 0x00000c000b087825 */ /* 0x001fc800078e0208 */
[----:B------:R-:W-:-:S04]  /*01b0*/  IMAD.WIDE.U32 R8, R13, 0x4, R8 ;  /* 0x000000040d087825 */ /* 0x000fc800078e0008 */
[----:B--2---:R-:W-:-:S05]  /*01c0*/  FADD R3, R4, R7 ;  /* 0x0000000704037221 */ /* 0x004fca0000000000 */
[----:B------:R-:W-:Y:S01]  /*01d0*/  STG.E desc[UR4][R8.64], R3 ;  /* 0x0000000308007986 */ /* 0x000fe2000c101904 */
[----:B------:R-:W-:Y:S05]  /*01e0*/  EXIT ;  /* 0x000000000000794d */ /* 0x000fea0003800000 */
.L_x_22:
        /* <DEDUP_REMOVED lines=9> */
.L_x_25:


//--------------------- .nv.shared._Z16layernorm_kernelPA768_fPfS1_S0_if --------------------------
	.section	.nv.shared._Z16layernorm_kernelPA768_fPfS1_S0_if,"aw",@nobits
	.sectionflags	@""
	.align	4
.nv.shared._Z16layernorm_kernelPA768_fPfS1_S0_if:
	.zero		5120


//--------------------- .nv.shared.reserved.0     --------------------------
	.section	.nv.shared.reserved.0,"aw",@nobits
	.weak		__nv_reservedSMEM_offset_0_alias
	.size		__nv_reservedSMEM_offset_0_alias, 0, 64
	.other		__nv_reservedSMEM_offset_0_alias,@"STO_CUDA_RESERVED_SHARED STV_DEFAULT"
__nv_reservedSMEM_offset_0_alias:
	.zero		0
	.zero		64


//--------------------- .nv.constant0._Z16layernorm_kernelPA768_fPfS1_S0_if --------------------------
	.section	.nv.constant0._Z16layernorm_kernelPA768_fPfS1_S0_if,"a",@progbits
	.sectionflags	@""
	.align	4
.nv.constant0._Z16layernorm_kernelPA768_fPfS1_S0_if:
	.zero		936


//--------------------- .nv.constant0._Z17layer_norm_kernelPA768_fS0_PiS0_i --------------------------
	.section	.nv.constant0._Z17layer_norm_kernelPA768_fS0_PiS0_i,"a",@progbits
	.sectionflags	@""
	.align	4
.nv.constant0._Z17layer_norm_kernelPA768_fS0_PiS0_i:
	.zero		932


//--------------------- SYMBOLS --------------------------

	.type		.nv.reservedSmem.offset0,@object
	.size		.nv.reservedSmem.offset0,0x4
	.type		.nv.reservedSmem.cap,@object
	.size		.nv.reservedSmem.cap,0x4
